//
// Generated by NVIDIA NVVM Compiler
//
// Compiler Build ID: CL-36424714
// Cuda compilation tools, release 13.0, V13.0.88
// Based on NVVM 20.0.0
//

.version 9.0
.target sm_100
.address_size 64

	// .globl	_Z18createMatrixStaticPf
// _ZZ18createMatrixStaticPfE6matrix has been demoted
// _ZZ25createMatrixStaticPaddingPfE6matrix has been demoted

.visible .entry _Z18createMatrixStaticPf(
	.param .u64 .ptr .align 1 _Z18createMatrixStaticPf_param_0
)
{
	.reg .pred 	%p<4>;
	.reg .b32 	%r<16>;
	.reg .b32 	%f<2>;
	.reg .b64 	%rd<5>;
	// demoted variable
	.shared .align 4 .b8 _ZZ18createMatrixStaticPfE6matrix[100];
	ld.param.u64 	%rd1, [_Z18createMatrixStaticPf_param_0];
	mov.u32 	%r3, %ctaid.y;
	mov.u32 	%r4, %ntid.x;
	mov.u32 	%r5, %tid.x;
	mad.lo.s32 	%r1, %r3, %r4, %r5;
	mov.u32 	%r6, %ctaid.x;
	mov.u32 	%r7, %ntid.y;
	mov.u32 	%r8, %tid.y;
	mad.lo.s32 	%r2, %r6, %r7, %r8;
	setp.gt.u32 	%p1, %r1, 4;
	setp.gt.s32 	%p2, %r2, 4;
	or.pred  	%p3, %p1, %p2;
	@%p3 bra 	$L__BB0_2;
	cvta.to.global.u64 	%rd2, %rd1;
	add.s32 	%r9, %r1, %r2;
	cvt.rn.f32.s32 	%f1, %r9;
	mov.u32 	%r10, _ZZ18createMatrixStaticPfE6matrix;
	mad.lo.s32 	%r11, %r2, 20, %r10;
	shl.b32 	%r12, %r1, 2;
	add.s32 	%r13, %r11, %r12;
	st.shared.f32 	[%r13], %f1;
	shl.b32 	%r14, %r2, 2;
	add.s32 	%r15, %r9, %r14;
	mul.wide.s32 	%rd3, %r15, 4;
	add.s64 	%rd4, %rd2, %rd3;
	st.global.f32 	[%rd4], %f1;
$L__BB0_2:
	ret;

}
	// .globl	_Z25createMatrixStaticPaddingPf
.visible .entry _Z25createMatrixStaticPaddingPf(
	.param .u64 .ptr .align 1 _Z25createMatrixStaticPaddingPf_param_0
)
{
	.reg .b32 	%r<9>;
	.reg .b32 	%f<3>;
	.reg .b64 	%rd<5>;
	// demoted variable
	.shared .align 4 .b8 _ZZ25createMatrixStaticPaddingPfE6matrix[120];
	ld.param.u64 	%rd1, [_Z25createMatrixStaticPaddingPf_param_0];
	cvta.to.global.u64 	%rd2, %rd1;
	mov.u32 	%r1, %tid.y;
	mov.u32 	%r2, %ntid.x;
	mov.u32 	%r3, %tid.x;
	mad.lo.s32 	%r4, %r1, %r2, %r3;
	cvt.rn.f32.u32 	%f1, %r4;
	mov.u32 	%r5, _ZZ25createMatrixStaticPaddingPfE6matrix;
	mad.lo.s32 	%r6, %r1, 24, %r5;
	shl.b32 	%r7, %r3, 2;
	add.s32 	%r8, %r6, %r7;
	st.shared.f32 	[%r8], %f1;
	bar.sync 	0;
	ld.shared.f32 	%f2, [%r8];
	mul.wide.u32 	%rd3, %r4, 4;
	add.s64 	%rd4, %rd2, %rd3;
	st.global.f32 	[%rd4], %f2;
	ret;

}


// ===== COMPILED SASS (sm_100) =====

	.target	sm_100

	.elftype	@"ET_EXEC"


//--------------------- .note.nv.tkinfo           --------------------------
	.section	.note.nv.tkinfo,"",@"SHT_NOTE"
	.sectionflags	@"SHF_NOTE_NV_TKINFO"
	.tkinfo
        /*0018*/ 	.word	0x00000002
        /*0030*/ 	.string	""
        /*0030*/ 	.string	"ptxas"
        /*0030*/ 	.string	"Cuda compilation tools, release 13.0, V13.0.88"
        /*0030*/ 	.string	"Build cuda_13.0.r13.0/compiler.36424714_0"
        /*0030*/ 	.string	"-arch sm_100 -m 64 "



//--------------------- .note.nv.cuinfo           --------------------------
	.section	.note.nv.cuinfo,"",@"SHT_NOTE"
	.sectionflags	@"SHF_NOTE_NV_CUINFO"
        /*0018*/ 	.short	0x0002
        /*001a*/ 	.short	0x0064
        /*001c*/ 	.short	0x0082
	.zero		2


//--------------------- .nv.info                  --------------------------
	.section	.nv.info,"",@"SHT_CUDA_INFO"
	.align	4


	//----- nvinfo : EIATTR_REGCOUNT
	.align		4
        /*0000*/ 	.byte	0x04, 0x2f
        /*0002*/ 	.short	(.L_1 - .L_0)
	.align		4
.L_0:
        /*0004*/ 	.word	index@(_Z18createMatrixStaticPf)
        /*0008*/ 	.word	0x0000000c


	//----- nvinfo : EIATTR_FRAME_SIZE
	.align		4
.L_1:
        /*000c*/ 	.byte	0x04, 0x11
        /*000e*/ 	.short	(.L_3 - .L_2)
	.align		4
.L_2:
        /*0010*/ 	.word	index@(_Z18createMatrixStaticPf)
        /*0014*/ 	.word	0x00000000


	//----- nvinfo : EIATTR_REGCOUNT
	.align		4
.L_3:
        /*0018*/ 	.byte	0x04, 0x2f
        /*001a*/ 	.short	(.L_5 - .L_4)
	.align		4
.L_4:
        /*001c*/ 	.word	index@(_Z25createMatrixStaticPaddingPf)
        /*0020*/ 	.word	0x0000000c


	//----- nvinfo : EIATTR_FRAME_SIZE
	.align		4
.L_5:
        /*0024*/ 	.byte	0x04, 0x11
        /*0026*/ 	.short	(.L_7 - .L_6)
	.align		4
.L_6:
        /*0028*/ 	.word	index@(_Z25createMatrixStaticPaddingPf)
        /*002c*/ 	.word	0x00000000


	//----- nvinfo : EIATTR_MIN_STACK_SIZE
	.align		4
.L_7:
        /*0030*/ 	.byte	0x04, 0x12
        /*0032*/ 	.short	(.L_9 - .L_8)
	.align		4
.L_8:
        /*0034*/ 	.word	index@(_Z25createMatrixStaticPaddingPf)
        /*0038*/ 	.word	0x00000000


	//----- nvinfo : EIATTR_MIN_STACK_SIZE
	.align		4
.L_9:
        /*003c*/ 	.byte	0x04, 0x12
        /*003e*/ 	.short	(.L_11 - .L_10)
	.align		4
.L_10:
        /*0040*/ 	.word	index@(_Z18createMatrixStaticPf)
        /*0044*/ 	.word	0x00000000
.L_11:


//--------------------- .nv.compat                --------------------------
	.section	.nv.compat,"",@"SHT_CUDA_COMPAT_INFO"
	.align	4
        /*0000*/ 	.byte	0x02, 0x09, 0x00, 0x00, 0x02, 0x02, 0x01, 0x00, 0x02, 0x05, 0x05, 0x00, 0x03, 0x07, 0x01, 0x01
        /*0010*/ 	.byte	0x02, 0x03, 0x00, 0x00, 0x02, 0x06, 0x01, 0x00, 0x04, 0x0b, 0x08, 0x00, 0x09, 0x00, 0x00, 0x00
        /*0020*/ 	.byte	0x00, 0x00, 0x00, 0x00


//--------------------- .nv.info._Z25createMatrixStaticPaddingPf --------------------------
	.section	.nv.info._Z25createMatrixStaticPaddingPf,"",@"SHT_CUDA_INFO"
	.sectionflags	@""
	.align	4


	//----- nvinfo : EIATTR_CUDA_API_VERSION
	.align		4
        /*0000*/ 	.byte	0x04, 0x37
        /*0002*/ 	.short	(.L_13 - .L_12)
.L_12:
        /*0004*/ 	.word	0x00000082


	//----- nvinfo : EIATTR_KPARAM_INFO
	.align		4
.L_13:
        /*0008*/ 	.byte	0x04, 0x17
        /*000a*/ 	.short	(.L_15 - .L_14)
.L_14:
        /*000c*/ 	.word	0x00000000
        /*0010*/ 	.short	0x0000
        /*0012*/ 	.short	0x0000
        /*0014*/ 	.byte	0x00, 0xf5, 0x21, 0x00


	//----- nvinfo : EIATTR_SPARSE_MMA_MASK
	.align		4
.L_15:
        /*0018*/ 	.byte	0x03, 0x50
        /*001a*/ 	.short	0x0000


	//----- nvinfo : EIATTR_MAXREG_COUNT
	.align		4
        /*001c*/ 	.byte	0x03, 0x1b
        /*001e*/ 	.short	0x00ff


	//----- nvinfo : EIATTR_NUM_BARRIERS
	.align		4
        /*0020*/ 	.byte	0x02, 0x4c
        /*0022*/ 	.byte	0x01
	.zero		1


	//----- nvinfo : EIATTR_MERCURY_ISA_VERSION
	.align		4
        /*0024*/ 	.byte	0x03, 0x5f
        /*0026*/ 	.short	0x0101


	//----- nvinfo : EIATTR_VRC_CTA_INIT_COUNT
	.align		4
        /*0028*/ 	.byte	0x02, 0x4a
	.zero		1
	.zero		1


	//----- nvinfo : EIATTR_EXIT_INSTR_OFFSETS
	.align		4
        /*002c*/ 	.byte	0x04, 0x1c
        /*002e*/ 	.short	(.L_17 - .L_16)


	//   ....[0]....
.L_16:
        /*0030*/ 	.word	0x00000120


	//----- nvinfo : EIATTR_CBANK_PARAM_SIZE
	.align		4
.L_17:
        /*0034*/ 	.byte	0x03, 0x19
        /*0036*/ 	.short	0x0008


	//----- nvinfo : EIATTR_PARAM_CBANK
	.align		4
        /*0038*/ 	.byte	0x04, 0x0a
        /*003a*/ 	.short	(.L_19 - .L_18)
	.align		4
.L_18:
        /*003c*/ 	.word	index@(.nv.constant0._Z25createMatrixStaticPaddingPf)
        /*0040*/ 	.short	0x0380
        /*0042*/ 	.short	0x0008


	//----- nvinfo : EIATTR_SW_WAR
	.align		4
.L_19:
        /*0044*/ 	.byte	0x04, 0x36
        /*0046*/ 	.short	(.L_21 - .L_20)
.L_20:
        /*0048*/ 	.word	0x00000008
.L_21:


//--------------------- .nv.info._Z18createMatrixStaticPf --------------------------
	.section	.nv.info._Z18createMatrixStaticPf,"",@"SHT_CUDA_INFO"
	.sectionflags	@""
	.align	4


	//----- nvinfo : EIATTR_CUDA_API_VERSION
	.align		4
        /*0000*/ 	.byte	0x04, 0x37
        /*0002*/ 	.short	(.L_23 - .L_22)
.L_22:
        /*0004*/ 	.word	0x00000082


	//----- nvinfo : EIATTR_KPARAM_INFO
	.align		4
.L_23:
        /*0008*/ 	.byte	0x04, 0x17
        /*000a*/ 	.short	(.L_25 - .L_24)
.L_24:
        /*000c*/ 	.word	0x00000000
        /*0010*/ 	.short	0x0000
        /*0012*/ 	.short	0x0000
        /*0014*/ 	.byte	0x00, 0xf5, 0x21, 0x00


	//----- nvinfo : EIATTR_SPARSE_MMA_MASK
	.align		4
.L_25:
        /*0018*/ 	.byte	0x03, 0x50
        /*001a*/ 	.short	0x0000


	//----- nvinfo : EIATTR_MAXREG_COUNT
	.align		4
        /*001c*/ 	.byte	0x03, 0x1b
        /*001e*/ 	.short	0x00ff


	//----- nvinfo : EIATTR_MERCURY_ISA_VERSION
	.align		4
        /*0020*/ 	.byte	0x03, 0x5f
        /*0022*/ 	.short	0x0101


	//----- nvinfo : EIATTR_VRC_CTA_INIT_COUNT
	.align		4
        /*0024*/ 	.byte	0x02, 0x4a
	.zero		1
	.zero		1


	//----- nvinfo : EIATTR_EXIT_INSTR_OFFSETS
	.align		4
        /*0028*/ 	.byte	0x04, 0x1c
        /*002a*/ 	.short	(.L_27 - .L_26)


	//   ....[0]....
.L_26:
        /*002c*/ 	.word	0x000000b0


	//   ....[1]....
        /*0030*/ 	.word	0x00000190


	//----- nvinfo : EIATTR_CBANK_PARAM_SIZE
	.align		4
.L_27:
        /*0034*/ 	.byte	0x03, 0x19
        /*0036*/ 	.short	0x0008


	//----- nvinfo : EIATTR_PARAM_CBANK
	.align		4
        /*0038*/ 	.byte	0x04, 0x0a
        /*003a*/ 	.short	(.L_29 - .L_28)
	.align		4
.L_28:
        /*003c*/ 	.word	index@(.nv.constant0._Z18createMatrixStaticPf)
        /*0040*/ 	.short	0x0380
        /*0042*/ 	.short	0x0008


	//----- nvinfo : EIATTR_SW_WAR
	.align		4
.L_29:
        /*0044*/ 	.byte	0x04, 0x36
        /*0046*/ 	.short	(.L_31 - .L_30)
.L_30:
        /*0048*/ 	.word	0x00000008
.L_31:


//--------------------- .nv.callgraph             --------------------------
	.section	.nv.callgraph,"",@"SHT_CUDA_CALLGRAPH"
	.align	4
	.sectionentsize	8
	.align		4
        /*0000*/ 	.word	0x00000000
	.align		4
        /*0004*/ 	.word	0xffffffff
	.align		4
        /*0008*/ 	.word	0x00000000
	.align		4
        /*000c*/ 	.word	0xfffffffe
	.align		4
        /*0010*/ 	.word	0x00000000
	.align		4
        /*0014*/ 	.word	0xfffffffd
	.align		4
        /*0018*/ 	.word	0x00000000
	.align		4
        /*001c*/ 	.word	0xfffffffc


//--------------------- .text._Z25createMatrixStaticPaddingPf --------------------------
	.section	.text._Z25createMatrixStaticPaddingPf,"ax",@progbits
	.align	128
        .global         _Z25createMatrixStaticPaddingPf
        .type           _Z25createMatrixStaticPaddingPf,@function
        .size           _Z25createMatrixStaticPaddingPf,(.L_x_2 - _Z25createMatrixStaticPaddingPf)
        .other          _Z25createMatrixStaticPaddingPf,@"STO_CUDA_ENTRY STV_DEFAULT"
_Z25createMatrixStaticPaddingPf:
.text._Z25createMatrixStaticPaddingPf:
[----:B------:R-:W-:Y:S01]  /*0000*/  LDC R1, c[0x0][0x37c] ;  /* 0x0000df00ff017b82 */ /* 0x000fe20000000800 */
[----:B------:R-:W0:Y:S01]  /*0010*/  S2R R3, SR_CgaCtaId ;  /* 0x0000000000037919 */ /* 0x000e220000008800 */
[----:B------:R-:W1:Y:S01]  /*0020*/  LDCU UR4, c[0x0][0x360] ;  /* 0x00006c00ff0477ac */ /* 0x000e620008000800 */
[----:B------:R-:W-:Y:S01]  /*0030*/  MOV R0, 0x400 ;  /* 0x0000040000007802 */ /* 0x000fe20000000f00 */
[----:B------:R-:W2:Y:S01]  /*0040*/  S2R R7, SR_TID.Y ;  /* 0x0000000000077919 */ /* 0x000ea20000002200 */
[----:B------:R-:W1:Y:S02]  /*0050*/  S2R R4, SR_TID.X ;  /* 0x0000000000047919 */ /* 0x000e640000002100 */
[----:B0-----:R-:W-:-:S05]  /*0060*/  LEA R0, R3, R0, 0x18 ;  /* 0x0000000003007211 */ /* 0x001fca00078ec0ff */
[C---:B--2---:R-:W-:Y:S02]  /*0070*/  IMAD R2, R7.reuse, 0x18, R0 ;  /* 0x0000001807027824 */ /* 0x044fe400078e0200 */
[----:B-1----:R-:W-:Y:S01]  /*0080*/  IMAD R5, R7, UR4, R4 ;  /* 0x0000000407057c24 */ /* 0x002fe2000f8e0204 */
[----:B------:R-:W0:Y:S02]  /*0090*/  LDCU.64 UR4, c[0x0][0x358] ;  /* 0x00006b00ff0477ac */ /* 0x000e240008000a00 */
[----:B------:R-:W-:Y:S02]  /*00a0*/  LEA R7, R4, R2, 0x2 ;  /* 0x0000000204077211 */ /* 0x000fe400078e10ff */
[----:B------:R-:W1:Y:S01]  /*00b0*/  LDC.64 R2, c[0x0][0x380] ;  /* 0x0000e000ff027b82 */ /* 0x000e620000000a00 */
[----:B------:R-:W-:-:S05]  /*00c0*/  I2FP.F32.U32 R0, R5 ;  /* 0x0000000500007245 */ /* 0x000fca0000201000 */
[----:B------:R-:W-:Y:S02]  /*00d0*/  STS [R7], R0 ;  /* 0x0000000007007388 */ /* 0x000fe40000000800 */
[----:B------:R-:W-:Y:S01]  /*00e0*/  BAR.SYNC.DEFER_BLOCKING 0x0 ;  /* 0x0000000000007b1d */ /* 0x000fe20000010000 */
[----:B-1----:R-:W-:-:S05]  /*00f0*/  IMAD.WIDE.U32 R2, R5, 0x4, R2 ;  /* 0x0000000405027825 */ /* 0x002fca00078e0002 */
[----:B------:R-:W0:Y:S04]  /*0100*/  LDS R9, [R7] ;  /* 0x0000000007097984 */ /* 0x000e280000000800 */
[----:B0-----:R-:W-:Y:S01]  /*0110*/  STG.E desc[UR4][R2.64], R9 ;  /* 0x0000000902007986 */ /* 0x001fe2000c101904 */
[----:B------:R-:W-:Y:S05]  /*0120*/  EXIT ;  /* 0x000000000000794d */ /* 0x000fea0003800000 */
.L_x_0:
[----:B------:R-:W-:-:S00]  /*0130*/  BRA `(.L_x_0) ;  /* 0xfffffffc00fc7947 */ /* 0x000fc0000383ffff */
[----:B------:R-:W-:-:S00]  /*0140*/  NOP ;  /* 0x0000000000007918 */ /* 0x000fc00000000000 */
        /* <DEDUP_REMOVED lines=11> */
.L_x_2:


//--------------------- .text._Z18createMatrixStaticPf --------------------------
	.section	.text._Z18createMatrixStaticPf,"ax",@progbits
	.align	128
        .global         _Z18createMatrixStaticPf
        .type           _Z18createMatrixStaticPf,@function
        .size           _Z18createMatrixStaticPf,(.L_x_3 - _Z18createMatrixStaticPf)
        .other          _Z18createMatrixStaticPf,@"STO_CUDA_ENTRY STV_DEFAULT"
_Z18createMatrixStaticPf:
.text._Z18createMatrixStaticPf:
[----:B------:R-:W-:Y:S01]  /*0000*/  LDC R1, c[0x0][0x37c] ;  /* 0x0000df00ff017b82 */ /* 0x000fe20000000800 */
[----:B------:R-:W0:Y:S07]  /*0010*/  S2R R2, SR_TID.Y ;  /* 0x0000000000027919 */ /* 0x000e2e0000002200 */
[----:B------:R-:W1:Y:S01]  /*0020*/  LDC R0, c[0x0][0x360] ;  /* 0x0000d800ff007b82 */ /* 0x000e620000000800 */
[----:B------:R-:W1:Y:S07]  /*0030*/  S2R R3, SR_TID.X ;  /* 0x0000000000037919 */ /* 0x000e6e0000002100 */
[----:B------:R-:W0:Y:S08]  /*0040*/  S2UR UR5, SR_CTAID.X ;  /* 0x00000000000579c3 */ /* 0x000e300000002500 */
[----:B------:R-:W0:Y:S08]  /*0050*/  LDC R5, c[0x0][0x364] ;  /* 0x0000d900ff057b82 */ /* 0x000e300000000800 */
[----:B------:R-:W1:Y:S01]  /*0060*/  S2UR UR4, SR_CTAID.Y ;  /* 0x00000000000479c3 */ /* 0x000e620000002600 */
[----:B0-----:R-:W-:-:S05]  /*0070*/  IMAD R5, R5, UR5, R2 ;  /* 0x0000000505057c24 */ /* 0x001fca000f8e0202 */
[----:B------:R-:W-:Y:S01]  /*0080*/  ISETP.GT.AND P0, PT, R5, 0x4, PT ;  /* 0x000000040500780c */ /* 0x000fe20003f04270 */
[----:B-1----:R-:W-:-:S05]  /*0090*/  IMAD R0, R0, UR4, R3 ;  /* 0x0000000400007c24 */ /* 0x002fca000f8e0203 */
[----:B------:R-:W-:-:S13]  /*00a0*/  ISETP.GT.U32.OR P0, PT, R0, 0x4, P0 ;  /* 0x000000040000780c */ /* 0x000fda0000704470 */
[----:B------:R-:W-:Y:S05]  /*00b0*/  @P0 EXIT ;  /* 0x000000000000094d */ /* 0x000fea0003800000 */
[----:B------:R-:W0:Y:S01]  /*00c0*/  S2R R7, SR_CgaCtaId ;  /* 0x0000000000077919 */ /* 0x000e220000008800 */
[----:B------:R-:W1:Y:S01]  /*00d0*/  LDC.64 R2, c[0x0][0x380] ;  /* 0x0000e000ff027b82 */ /* 0x000e620000000a00 */
[----:B------:R-:W2:Y:S01]  /*00e0*/  LDCU.64 UR4, c[0x0][0x358] ;  /* 0x00006b00ff0477ac */ /* 0x000ea20008000a00 */
[----:B------:R-:W-:Y:S01]  /*00f0*/  MOV R6, 0x400 ;  /* 0x0000040000067802 */ /* 0x000fe20000000f00 */
[----:B------:R-:W-:-:S05]  /*0100*/  IMAD.IADD R4, R0, 0x1, R5 ;  /* 0x0000000100047824 */ /* 0x000fca00078e0205 */
[----:B------:R-:W-:-:S05]  /*0110*/  LEA R9, R5, R4, 0x2 ;  /* 0x0000000405097211 */ /* 0x000fca00078e10ff */
[----:B-1----:R-:W-:Y:S01]  /*0120*/  IMAD.WIDE R2, R9, 0x4, R2 ;  /* 0x0000000409027825 */ /* 0x002fe200078e0202 */
[----:B0-----:R-:W-:-:S05]  /*0130*/  LEA R6, R7, R6, 0x18 ;  /* 0x0000000607067211 */ /* 0x001fca00078ec0ff */
[----:B------:R-:W-:Y:S01]  /*0140*/  IMAD R7, R5, 0x14, R6 ;  /* 0x0000001405077824 */ /* 0x000fe200078e0206 */
[----:B------:R-:W-:-:S03]  /*0150*/  I2FP.F32.S32 R5, R4 ;  /* 0x0000000400057245 */ /* 0x000fc60000201400 */
[----:B------:R-:W-:Y:S02]  /*0160*/  IMAD R0, R0, 0x4, R7 ;  /* 0x0000000400007824 */ /* 0x000fe400078e0207 */
[----:B--2---:R-:W-:Y:S04]  /*0170*/  STG.E desc[UR4][R2.64], R5 ;  /* 0x0000000502007986 */ /* 0x004fe8000c101904 */
[----:B------:R-:W-:Y:S01]  /*0180*/  STS [R0], R5 ;  /* 0x0000000500007388 */ /* 0x000fe20000000800 */
[----:B------:R-:W-:Y:S05]  /*0190*/  EXIT ;  /* 0x000000000000794d */ /* 0x000fea0003800000 */
.L_x_1:
        /* <DEDUP_REMOVED lines=14> */
.L_x_3:


//--------------------- .nv.shared._Z25createMatrixStaticPaddingPf --------------------------
	.section	.nv.shared._Z25createMatrixStaticPaddingPf,"aw",@nobits
	.sectionflags	@""
	.align	4
.nv.shared._Z25createMatrixStaticPaddingPf:
	.zero		1144


//--------------------- .nv.shared.reserved.0     --------------------------
	.section	.nv.shared.reserved.0,"aw",@nobits
	.weak		__nv_reservedSMEM_offset_0_alias
	.size		__nv_reservedSMEM_offset_0_alias, 0, 64
	.other		__nv_reservedSMEM_offset_0_alias,@"STO_CUDA_RESERVED_SHARED STV_DEFAULT"
__nv_reservedSMEM_offset_0_alias:
	.zero		0
	.zero		64


//--------------------- .nv.shared._Z18createMatrixStaticPf --------------------------
	.section	.nv.shared._Z18createMatrixStaticPf,"aw",@nobits
	.sectionflags	@""
	.align	4
.nv.shared._Z18createMatrixStaticPf:
	.zero		1124


//--------------------- .nv.constant0._Z25createMatrixStaticPaddingPf --------------------------
	.section	.nv.constant0._Z25createMatrixStaticPaddingPf,"a",@progbits
	.sectionflags	@""
	.align	4
.nv.constant0._Z25createMatrixStaticPaddingPf:
	.zero		904


//--------------------- .nv.constant0._Z18createMatrixStaticPf --------------------------
	.section	.nv.constant0._Z18createMatrixStaticPf,"a",@progbits
	.sectionflags	@""
	.align	4
.nv.constant0._Z18createMatrixStaticPf:
	.zero		904


//--------------------- SYMBOLS --------------------------

	.type		.nv.reservedSmem.offset0,@object
	.size		.nv.reservedSmem.offset0,0x4
	.type		.nv.reservedSmem.cap,@object
	.size		.nv.reservedSmem.cap,0x4
